//
// Generated by NVIDIA NVVM Compiler
//
// Compiler Build ID: CL-36424714
// Cuda compilation tools, release 13.0, V13.0.88
// Based on NVVM 20.0.0
//

.version 9.0
.target sm_100
.address_size 64

	// .globl	_Z13reverse_arrayPfS_i

.visible .entry _Z13reverse_arrayPfS_i(
	.param .u64 .ptr .align 1 _Z13reverse_arrayPfS_i_param_0,
	.param .u64 .ptr .align 1 _Z13reverse_arrayPfS_i_param_1,
	.param .u32 _Z13reverse_arrayPfS_i_param_2
)
{
	.reg .pred 	%p<2>;
	.reg .b32 	%r<8>;
	.reg .b32 	%f<2>;
	.reg .b64 	%rd<9>;

	ld.param.u64 	%rd1, [_Z13reverse_arrayPfS_i_param_0];
	ld.param.u64 	%rd2, [_Z13reverse_arrayPfS_i_param_1];
	ld.param.u32 	%r2, [_Z13reverse_arrayPfS_i_param_2];
	mov.u32 	%r3, %tid.x;
	mov.u32 	%r4, %ntid.x;
	mov.u32 	%r5, %ctaid.x;
	mad.lo.s32 	%r1, %r4, %r5, %r3;
	setp.ge.s32 	%p1, %r1, %r2;
	@%p1 bra 	$L__BB0_2;
	cvta.to.global.u64 	%rd3, %rd1;
	cvta.to.global.u64 	%rd4, %rd2;
	mul.wide.s32 	%rd5, %r1, 4;
	add.s64 	%rd6, %rd3, %rd5;
	ld.global.f32 	%f1, [%rd6];
	not.b32 	%r6, %r1;
	add.s32 	%r7, %r2, %r6;
	mul.wide.s32 	%rd7, %r7, 4;
	add.s64 	%rd8, %rd4, %rd7;
	st.global.f32 	[%rd8], %f1;
$L__BB0_2:
	ret;

}


// ===== COMPILED SASS (sm_100) =====

	.target	sm_100

	.elftype	@"ET_EXEC"


//--------------------- .note.nv.tkinfo           --------------------------
	.section	.note.nv.tkinfo,"",@"SHT_NOTE"
	.sectionflags	@"SHF_NOTE_NV_TKINFO"
	.tkinfo
        /*0018*/ 	.word	0x00000002
        /*0030*/ 	.string	""
        /*0030*/ 	.string	"ptxas"
        /*0030*/ 	.string	"Cuda compilation tools, release 13.0, V13.0.88"
        /*0030*/ 	.string	"Build cuda_13.0.r13.0/compiler.36424714_0"
        /*0030*/ 	.string	"-arch sm_100 -m 64 "



//--------------------- .note.nv.cuinfo           --------------------------
	.section	.note.nv.cuinfo,"",@"SHT_NOTE"
	.sectionflags	@"SHF_NOTE_NV_CUINFO"
        /*0018*/ 	.short	0x0002
        /*001a*/ 	.short	0x0064
        /*001c*/ 	.short	0x0082
	.zero		2


//--------------------- .nv.info                  --------------------------
	.section	.nv.info,"",@"SHT_CUDA_INFO"
	.align	4


	//----- nvinfo : EIATTR_REGCOUNT
	.align		4
        /*0000*/ 	.byte	0x04, 0x2f
        /*0002*/ 	.short	(.L_1 - .L_0)
	.align		4
.L_0:
        /*0004*/ 	.word	index@(_Z13reverse_arrayPfS_i)
        /*0008*/ 	.word	0x0000000a


	//----- nvinfo : EIATTR_FRAME_SIZE
	.align		4
.L_1:
        /*000c*/ 	.byte	0x04, 0x11
        /*000e*/ 	.short	(.L_3 - .L_2)
	.align		4
.L_2:
        /*0010*/ 	.word	index@(_Z13reverse_arrayPfS_i)
        /*0014*/ 	.word	0x00000000


	//----- nvinfo : EIATTR_MIN_STACK_SIZE
	.align		4
.L_3:
        /*0018*/ 	.byte	0x04, 0x12
        /*001a*/ 	.short	(.L_5 - .L_4)
	.align		4
.L_4:
        /*001c*/ 	.word	index@(_Z13reverse_arrayPfS_i)
        /*0020*/ 	.word	0x00000000
.L_5:


//--------------------- .nv.compat                --------------------------
	.section	.nv.compat,"",@"SHT_CUDA_COMPAT_INFO"
	.align	4
        /*0000*/ 	.byte	0x02, 0x09, 0x00, 0x00, 0x02, 0x02, 0x01, 0x00, 0x02, 0x05, 0x05, 0x00, 0x03, 0x07, 0x01, 0x01
        /*0010*/ 	.byte	0x02, 0x03, 0x00, 0x00, 0x02, 0x06, 0x01, 0x00, 0x04, 0x0b, 0x08, 0x00, 0x09, 0x00, 0x00, 0x00
        /*0020*/ 	.byte	0x00, 0x00, 0x00, 0x00


//--------------------- .nv.info._Z13reverse_arrayPfS_i --------------------------
	.section	.nv.info._Z13reverse_arrayPfS_i,"",@"SHT_CUDA_INFO"
	.sectionflags	@""
	.align	4


	//----- nvinfo : EIATTR_CUDA_API_VERSION
	.align		4
        /*0000*/ 	.byte	0x04, 0x37
        /*0002*/ 	.short	(.L_7 - .L_6)
.L_6:
        /*0004*/ 	.word	0x00000082


	//----- nvinfo : EIATTR_KPARAM_INFO
	.align		4
.L_7:
        /*0008*/ 	.byte	0x04, 0x17
        /*000a*/ 	.short	(.L_9 - .L_8)
.L_8:
        /*000c*/ 	.word	0x00000000
        /*0010*/ 	.short	0x0002
        /*0012*/ 	.short	0x0010
        /*0014*/ 	.byte	0x00, 0xf0, 0x11, 0x00


	//----- nvinfo : EIATTR_KPARAM_INFO
	.align		4
.L_9:
        /*0018*/ 	.byte	0x04, 0x17
        /*001a*/ 	.short	(.L_11 - .L_10)
.L_10:
        /*001c*/ 	.word	0x00000000
        /*0020*/ 	.short	0x0001
        /*0022*/ 	.short	0x0008
        /*0024*/ 	.byte	0x00, 0xf5, 0x21, 0x00


	//----- nvinfo : EIATTR_KPARAM_INFO
	.align		4
.L_11:
        /*0028*/ 	.byte	0x04, 0x17
        /*002a*/ 	.short	(.L_13 - .L_12)
.L_12:
        /*002c*/ 	.word	0x00000000
        /*0030*/ 	.short	0x0000
        /*0032*/ 	.short	0x0000
        /*0034*/ 	.byte	0x00, 0xf5, 0x21, 0x00


	//----- nvinfo : EIATTR_SPARSE_MMA_MASK
	.align		4
.L_13:
        /*0038*/ 	.byte	0x03, 0x50
        /*003a*/ 	.short	0x0000


	//----- nvinfo : EIATTR_MAXREG_COUNT
	.align		4
        /*003c*/ 	.byte	0x03, 0x1b
        /*003e*/ 	.short	0x00ff


	//----- nvinfo : EIATTR_MERCURY_ISA_VERSION
	.align		4
        /*0040*/ 	.byte	0x03, 0x5f
        /*0042*/ 	.short	0x0101


	//----- nvinfo : EIATTR_VRC_CTA_INIT_COUNT
	.align		4
        /*0044*/ 	.byte	0x02, 0x4a
	.zero		1
	.zero		1


	//----- nvinfo : EIATTR_EXIT_INSTR_OFFSETS
	.align		4
        /*0048*/ 	.byte	0x04, 0x1c
        /*004a*/ 	.short	(.L_15 - .L_14)


	//   ....[0]....
.L_14:
        /*004c*/ 	.word	0x00000070


	//   ....[1]....
        /*0050*/ 	.word	0x00000110


	//----- nvinfo : EIATTR_CBANK_PARAM_SIZE
	.align		4
.L_15:
        /*0054*/ 	.byte	0x03, 0x19
        /*0056*/ 	.short	0x0014


	//----- nvinfo : EIATTR_PARAM_CBANK
	.align		4
        /*0058*/ 	.byte	0x04, 0x0a
        /*005a*/ 	.short	(.L_17 - .L_16)
	.align		4
.L_16:
        /*005c*/ 	.word	index@(.nv.constant0._Z13reverse_arrayPfS_i)
        /*0060*/ 	.short	0x0380
        /*0062*/ 	.short	0x0014


	//----- nvinfo : EIATTR_SW_WAR
	.align		4
.L_17:
        /*0064*/ 	.byte	0x04, 0x36
        /*0066*/ 	.short	(.L_19 - .L_18)
.L_18:
        /*0068*/ 	.word	0x00000008
.L_19:


//--------------------- .nv.callgraph             --------------------------
	.section	.nv.callgraph,"",@"SHT_CUDA_CALLGRAPH"
	.align	4
	.sectionentsize	8
	.align		4
        /*0000*/ 	.word	0x00000000
	.align		4
        /*0004*/ 	.word	0xffffffff
	.align		4
        /*0008*/ 	.word	0x00000000
	.align		4
        /*000c*/ 	.word	0xfffffffe
	.align		4
        /*0010*/ 	.word	0x00000000
	.align		4
        /*0014*/ 	.word	0xfffffffd
	.align		4
        /*0018*/ 	.word	0x00000000
	.align		4
        /*001c*/ 	.word	0xfffffffc


//--------------------- .text._Z13reverse_arrayPfS_i --------------------------
	.section	.text._Z13reverse_arrayPfS_i,"ax",@progbits
	.align	128
        .global         _Z13reverse_arrayPfS_i
        .type           _Z13reverse_arrayPfS_i,@function
        .size           _Z13reverse_arrayPfS_i,(.L_x_1 - _Z13reverse_arrayPfS_i)
        .other          _Z13reverse_arrayPfS_i,@"STO_CUDA_ENTRY STV_DEFAULT"
_Z13reverse_arrayPfS_i:
.text._Z13reverse_arrayPfS_i:
[----:B------:R-:W-:Y:S01]  /*0000*/  LDC R1, c[0x0][0x37c] ;  /* 0x0000df00ff017b82 */ /* 0x000fe20000000800 */
[----:B------:R-:W0:Y:S01]  /*0010*/  S2R R7, SR_TID.X ;  /* 0x0000000000077919 */ /* 0x000e220000002100 */
[----:B------:R-:W0:Y:S01]  /*0020*/  LDCU UR4, c[0x0][0x360] ;  /* 0x00006c00ff0477ac */ /* 0x000e220008000800 */
[----:B------:R-:W0:Y:S01]  /*0030*/  S2R R0, SR_CTAID.X ;  /* 0x0000000000007919 */ /* 0x000e220000002500 */
[----:B------:R-:W1:Y:S01]  /*0040*/  LDCU UR6, c[0x0][0x390] ;  /* 0x00007200ff0677ac */ /* 0x000e620008000800 */
[----:B0-----:R-:W-:-:S05]  /*0050*/  IMAD R7, R0, UR4, R7 ;  /* 0x0000000400077c24 */ /* 0x001fca000f8e0207 */
[----:B-1----:R-:W-:-:S13]  /*0060*/  ISETP.GE.AND P0, PT, R7, UR6, PT ;  /* 0x0000000607007c0c */ /* 0x002fda000bf06270 */
[----:B------:R-:W-:Y:S05]  /*0070*/  @P0 EXIT ;  /* 0x000000000000094d */ /* 0x000fea0003800000 */
[----:B------:R-:W0:Y:S01]  /*0080*/  LDC.64 R2, c[0x0][0x380] ;  /* 0x0000e000ff027b82 */ /* 0x000e220000000a00 */
[----:B------:R-:W1:Y:S07]  /*0090*/  LDCU.64 UR4, c[0x0][0x358] ;  /* 0x00006b00ff0477ac */ /* 0x000e6e0008000a00 */
[----:B------:R-:W2:Y:S01]  /*00a0*/  LDC.64 R4, c[0x0][0x388] ;  /* 0x0000e200ff047b82 */ /* 0x000ea20000000a00 */
[----:B0-----:R-:W-:-:S06]  /*00b0*/  IMAD.WIDE R2, R7, 0x4, R2 ;  /* 0x0000000407027825 */ /* 0x001fcc00078e0202 */
[----:B-1----:R-:W3:Y:S01]  /*00c0*/  LDG.E R3, desc[UR4][R2.64] ;  /* 0x0000000402037981 */ /* 0x002ee2000c1e1900 */
[----:B------:R-:W-:-:S04]  /*00d0*/  LOP3.LUT R7, RZ, R7, RZ, 0x33, !PT ;  /* 0x00000007ff077212 */ /* 0x000fc800078e33ff */
[----:B------:R-:W-:-:S05]  /*00e0*/  IADD3 R7, PT, PT, R7, UR6, RZ ;  /* 0x0000000607077c10 */ /* 0x000fca000fffe0ff */
[----:B--2---:R-:W-:-:S05]  /*00f0*/  IMAD.WIDE R4, R7, 0x4, R4 ;  /* 0x0000000407047825 */ /* 0x004fca00078e0204 */
[----:B---3--:R-:W-:Y:S01]  /*0100*/  STG.E desc[UR4][R4.64], R3 ;  /* 0x0000000304007986 */ /* 0x008fe2000c101904 */
[----:B------:R-:W-:Y:S05]  /*0110*/  EXIT ;  /* 0x000000000000794d */ /* 0x000fea0003800000 */
.L_x_0:
[----:B------:R-:W-:-:S00]  /*0120*/  BRA `(.L_x_0) ;  /* 0xfffffffc00fc7947 */ /* 0x000fc0000383ffff */
[----:B------:R-:W-:-:S00]  /*0130*/  NOP ;  /* 0x0000000000007918 */ /* 0x000fc00000000000 */
        /* <DEDUP_REMOVED lines=12> */
.L_x_1:


//--------------------- .nv.shared.reserved.0     --------------------------
	.section	.nv.shared.reserved.0,"aw",@nobits
	.weak		__nv_reservedSMEM_offset_0_alias
	.size		__nv_reservedSMEM_offset_0_alias, 0, 64
	.other		__nv_reservedSMEM_offset_0_alias,@"STO_CUDA_RESERVED_SHARED STV_DEFAULT"
__nv_reservedSMEM_offset_0_alias:
	.zero		0
	.zero		64


//--------------------- .nv.constant0._Z13reverse_arrayPfS_i --------------------------
	.section	.nv.constant0._Z13reverse_arrayPfS_i,"a",@progbits
	.sectionflags	@""
	.align	4
.nv.constant0._Z13reverse_arrayPfS_i:
	.zero		916


//--------------------- SYMBOLS --------------------------

	.type		.nv.reservedSmem.offset0,@object
	.size		.nv.reservedSmem.offset0,0x4
